//
// Generated by NVIDIA NVVM Compiler
//
// Compiler Build ID: CL-36424714
// Cuda compilation tools, release 13.0, V13.0.88
// Based on NVVM 20.0.0
//

.version 9.0
.target sm_100
.address_size 64

	// .globl	_Z11process_gpu16s_sparse_samplerPi
.func  (.param .b64 func_retval0) __internal_accurate_pow
(
	.param .b64 __internal_accurate_pow_param_0
)
;

.visible .entry _Z11process_gpu16s_sparse_samplerPi(
	.param .align 8 .b8 _Z11process_gpu16s_sparse_samplerPi_param_0[32],
	.param .u64 .ptr .align 1 _Z11process_gpu16s_sparse_samplerPi_param_1
)
{
	.reg .pred 	%p<14>;
	.reg .b32 	%r<183>;
	.reg .b64 	%rd<31>;
	.reg .b64 	%fd<12>;

	ld.param.u64 	%rd7, [_Z11process_gpu16s_sparse_samplerPi_param_0+24];
	ld.param.v2.u32 	{%r28, %r29}, [_Z11process_gpu16s_sparse_samplerPi_param_0];
	ld.param.u32 	%r30, [_Z11process_gpu16s_sparse_samplerPi_param_0+8];
	ld.param.u64 	%rd6, [_Z11process_gpu16s_sparse_samplerPi_param_0+16];
	ld.param.u64 	%rd8, [_Z11process_gpu16s_sparse_samplerPi_param_1];
	cvta.to.global.u64 	%rd9, %rd8;
	cvta.to.global.u64 	%rd1, %rd6;
	mov.u32 	%r2, %ctaid.x;
	ld.global.u32 	%r3, [%rd9];
	ld.global.u32 	%r4, [%rd9+4];
	mul.lo.s32 	%r31, %r30, %r2;
	cvt.s64.s32 	%rd2, %r31;
	setp.lt.s32 	%p1, %r30, 1;
	mov.u32 	%r182, %r3;
	@%p1 bra 	$L__BB0_12;
	and.b32  	%r5, %r30, 7;
	setp.lt.u32 	%p2, %r30, 8;
	mov.b32 	%r177, 0;
	mov.u32 	%r182, %r3;
	@%p2 bra 	$L__BB0_4;
	and.b32  	%r177, %r30, 2147483640;
	neg.s32 	%r171, %r177;
	shl.b64 	%rd10, %rd2, 2;
	add.s64 	%rd11, %rd10, %rd1;
	add.s64 	%rd30, %rd11, 16;
	mov.u32 	%r182, %r3;
$L__BB0_3:
	.pragma "nounroll";
	ld.global.u32 	%r34, [%rd30+-16];
	mad.lo.s32 	%r35, %r34, %r182, %r182;
	mul.hi.s32 	%r36, %r35, 1769641517;
	shr.u32 	%r37, %r36, 31;
	shr.s32 	%r38, %r36, 19;
	add.s32 	%r39, %r38, %r37;
	mul.lo.s32 	%r40, %r39, 1272461;
	sub.s32 	%r41, %r35, %r40;
	ld.global.u32 	%r42, [%rd30+-12];
	mad.lo.s32 	%r43, %r42, %r41, %r41;
	mul.hi.s32 	%r44, %r43, 1769641517;
	shr.u32 	%r45, %r44, 31;
	shr.s32 	%r46, %r44, 19;
	add.s32 	%r47, %r46, %r45;
	mul.lo.s32 	%r48, %r47, 1272461;
	sub.s32 	%r49, %r43, %r48;
	ld.global.u32 	%r50, [%rd30+-8];
	mad.lo.s32 	%r51, %r50, %r49, %r49;
	mul.hi.s32 	%r52, %r51, 1769641517;
	shr.u32 	%r53, %r52, 31;
	shr.s32 	%r54, %r52, 19;
	add.s32 	%r55, %r54, %r53;
	mul.lo.s32 	%r56, %r55, 1272461;
	sub.s32 	%r57, %r51, %r56;
	ld.global.u32 	%r58, [%rd30+-4];
	mad.lo.s32 	%r59, %r58, %r57, %r57;
	mul.hi.s32 	%r60, %r59, 1769641517;
	shr.u32 	%r61, %r60, 31;
	shr.s32 	%r62, %r60, 19;
	add.s32 	%r63, %r62, %r61;
	mul.lo.s32 	%r64, %r63, 1272461;
	sub.s32 	%r65, %r59, %r64;
	ld.global.u32 	%r66, [%rd30];
	mad.lo.s32 	%r67, %r66, %r65, %r65;
	mul.hi.s32 	%r68, %r67, 1769641517;
	shr.u32 	%r69, %r68, 31;
	shr.s32 	%r70, %r68, 19;
	add.s32 	%r71, %r70, %r69;
	mul.lo.s32 	%r72, %r71, 1272461;
	sub.s32 	%r73, %r67, %r72;
	ld.global.u32 	%r74, [%rd30+4];
	mad.lo.s32 	%r75, %r74, %r73, %r73;
	mul.hi.s32 	%r76, %r75, 1769641517;
	shr.u32 	%r77, %r76, 31;
	shr.s32 	%r78, %r76, 19;
	add.s32 	%r79, %r78, %r77;
	mul.lo.s32 	%r80, %r79, 1272461;
	sub.s32 	%r81, %r75, %r80;
	ld.global.u32 	%r82, [%rd30+8];
	mad.lo.s32 	%r83, %r82, %r81, %r81;
	mul.hi.s32 	%r84, %r83, 1769641517;
	shr.u32 	%r85, %r84, 31;
	shr.s32 	%r86, %r84, 19;
	add.s32 	%r87, %r86, %r85;
	mul.lo.s32 	%r88, %r87, 1272461;
	sub.s32 	%r89, %r83, %r88;
	ld.global.u32 	%r90, [%rd30+12];
	mad.lo.s32 	%r91, %r90, %r89, %r89;
	mul.hi.s32 	%r92, %r91, 1769641517;
	shr.u32 	%r93, %r92, 31;
	shr.s32 	%r94, %r92, 19;
	add.s32 	%r95, %r94, %r93;
	mul.lo.s32 	%r96, %r95, 1272461;
	sub.s32 	%r182, %r91, %r96;
	add.s32 	%r171, %r171, 8;
	add.s64 	%rd30, %rd30, 32;
	setp.ne.s32 	%p3, %r171, 0;
	@%p3 bra 	$L__BB0_3;
$L__BB0_4:
	setp.eq.s32 	%p4, %r5, 0;
	@%p4 bra 	$L__BB0_12;
	and.b32  	%r15, %r30, 3;
	setp.lt.u32 	%p5, %r5, 4;
	@%p5 bra 	$L__BB0_7;
	cvt.u64.u32 	%rd12, %r177;
	add.s64 	%rd13, %rd12, %rd2;
	shl.b64 	%rd14, %rd13, 2;
	add.s64 	%rd15, %rd1, %rd14;
	ld.global.u32 	%r98, [%rd15];
	mad.lo.s32 	%r99, %r98, %r182, %r182;
	mul.hi.s32 	%r100, %r99, 1769641517;
	shr.u32 	%r101, %r100, 31;
	shr.s32 	%r102, %r100, 19;
	add.s32 	%r103, %r102, %r101;
	mul.lo.s32 	%r104, %r103, 1272461;
	sub.s32 	%r105, %r99, %r104;
	ld.global.u32 	%r106, [%rd15+4];
	mad.lo.s32 	%r107, %r106, %r105, %r105;
	mul.hi.s32 	%r108, %r107, 1769641517;
	shr.u32 	%r109, %r108, 31;
	shr.s32 	%r110, %r108, 19;
	add.s32 	%r111, %r110, %r109;
	mul.lo.s32 	%r112, %r111, 1272461;
	sub.s32 	%r113, %r107, %r112;
	ld.global.u32 	%r114, [%rd15+8];
	mad.lo.s32 	%r115, %r114, %r113, %r113;
	mul.hi.s32 	%r116, %r115, 1769641517;
	shr.u32 	%r117, %r116, 31;
	shr.s32 	%r118, %r116, 19;
	add.s32 	%r119, %r118, %r117;
	mul.lo.s32 	%r120, %r119, 1272461;
	sub.s32 	%r121, %r115, %r120;
	ld.global.u32 	%r122, [%rd15+12];
	mad.lo.s32 	%r123, %r122, %r121, %r121;
	mul.hi.s32 	%r124, %r123, 1769641517;
	shr.u32 	%r125, %r124, 31;
	shr.s32 	%r126, %r124, 19;
	add.s32 	%r127, %r126, %r125;
	mul.lo.s32 	%r128, %r127, 1272461;
	sub.s32 	%r182, %r123, %r128;
	add.s32 	%r177, %r177, 4;
$L__BB0_7:
	setp.eq.s32 	%p6, %r15, 0;
	@%p6 bra 	$L__BB0_12;
	setp.eq.s32 	%p7, %r15, 1;
	@%p7 bra 	$L__BB0_10;
	cvt.u64.u32 	%rd16, %r177;
	add.s64 	%rd17, %rd16, %rd2;
	shl.b64 	%rd18, %rd17, 2;
	add.s64 	%rd19, %rd1, %rd18;
	ld.global.u32 	%r130, [%rd19];
	mad.lo.s32 	%r131, %r130, %r182, %r182;
	mul.hi.s32 	%r132, %r131, 1769641517;
	shr.u32 	%r133, %r132, 31;
	shr.s32 	%r134, %r132, 19;
	add.s32 	%r135, %r134, %r133;
	mul.lo.s32 	%r136, %r135, 1272461;
	sub.s32 	%r137, %r131, %r136;
	ld.global.u32 	%r138, [%rd19+4];
	mad.lo.s32 	%r139, %r138, %r137, %r137;
	mul.hi.s32 	%r140, %r139, 1769641517;
	shr.u32 	%r141, %r140, 31;
	shr.s32 	%r142, %r140, 19;
	add.s32 	%r143, %r142, %r141;
	mul.lo.s32 	%r144, %r143, 1272461;
	sub.s32 	%r182, %r139, %r144;
	add.s32 	%r177, %r177, 2;
$L__BB0_10:
	and.b32  	%r145, %r30, 1;
	setp.eq.b32 	%p8, %r145, 1;
	not.pred 	%p9, %p8;
	@%p9 bra 	$L__BB0_12;
	cvt.u64.u32 	%rd20, %r177;
	add.s64 	%rd21, %rd20, %rd2;
	shl.b64 	%rd22, %rd21, 2;
	add.s64 	%rd23, %rd1, %rd22;
	ld.global.u32 	%r146, [%rd23];
	mad.lo.s32 	%r147, %r146, %r182, %r182;
	mul.hi.s32 	%r148, %r147, 1769641517;
	shr.u32 	%r149, %r148, 31;
	shr.s32 	%r150, %r148, 19;
	add.s32 	%r151, %r150, %r149;
	mul.lo.s32 	%r152, %r151, 1272461;
	sub.s32 	%r182, %r147, %r152;
$L__BB0_12:
	cvta.to.global.u64 	%rd24, %rd7;
	setp.lt.s32 	%p10, %r182, 0;
	add.s32 	%r153, %r182, 1272461;
	selp.b32 	%r154, %r153, %r182, %p10;
	shl.b32 	%r155, %r29, 1;
	rem.s32 	%r156, %r154, %r155;
	mul.lo.s32 	%r157, %r2, %r29;
	shl.b32 	%r158, %r157, 1;
	add.s32 	%r159, %r156, %r158;
	mul.wide.s32 	%rd25, %r159, 12;
	add.s64 	%rd26, %rd24, %rd25;
	ld.global.u32 	%r160, [%rd26+4];
	add.s32 	%r161, %r160, %r4;
	st.global.u32 	[%rd26+4], %r161;
	ld.global.u32 	%r162, [%rd26];
	mad.lo.s32 	%r163, %r4, %r3, %r162;
	st.global.u32 	[%rd26], %r163;
	cvt.rn.f64.s32 	%fd1, %r3;
	mov.f64 	%fd2, 0d4000000000000000;
	{
	.reg .b32 %temp; 
	mov.b64 	{%temp, %r164}, %fd2;
	}
	{
	.reg .b32 %temp; 
	mov.b64 	{%temp, %r165}, %fd1;
	}
	shr.u32 	%r166, %r165, 20;
	and.b32  	%r167, %r166, 2047;
	add.s32 	%r168, %r167, -1012;
	mov.b64 	%rd27, %fd1;
	shl.b64 	%rd28, %rd27, %r168;
	setp.eq.s64 	%p11, %rd28, -9223372036854775808;
	{ // callseq 0, 0
	.param .b64 param0;
	st.param.f64 	[param0], %fd1;
	.param .b64 retval0;
	call.uni (retval0), 
	__internal_accurate_pow, 
	(
	param0
	);
	ld.param.f64 	%fd3, [retval0];
	} // callseq 0
	setp.lt.s32 	%p12, %r164, 0;
	neg.f64 	%fd5, %fd3;
	selp.f64 	%fd6, %fd5, %fd3, %p11;
	selp.f64 	%fd7, %fd6, %fd3, %p12;
	cvt.rn.f64.s32 	%fd8, %r4;
	setp.eq.s32 	%p13, %r3, 0;
	selp.f64 	%fd9, 0d3FF0000000000000, %fd7, %p13;
	ld.global.u32 	%r169, [%rd26+8];
	cvt.rn.f64.s32 	%fd10, %r169;
	fma.rn.f64 	%fd11, %fd9, %fd8, %fd10;
	cvt.rzi.s32.f64 	%r170, %fd11;
	st.global.u32 	[%rd26+8], %r170;
	ret;

}
.func  (.param .b64 func_retval0) __internal_accurate_pow(
	.param .b64 __internal_accurate_pow_param_0
)
{
	.reg .pred 	%p<8>;
	.reg .b32 	%r<46>;
	.reg .b32 	%f<3>;
	.reg .b64 	%fd<109>;

	ld.param.f64 	%fd10, [__internal_accurate_pow_param_0];
	mov.f64 	%fd11, 0d4000000000000000;
	{
	.reg .b32 %temp; 
	mov.b64 	{%temp, %r8}, %fd11;
	}
	{
	.reg .b32 %temp; 
	mov.b64 	{%r9, %temp}, %fd11;
	}
	shr.u32 	%r10, %r8, 20;
	setp.lt.u32 	%p1, %r8, 1048576;
	mov.f64 	%fd12, 0d4360000000000000;
	{
	.reg .b32 %temp; 
	mov.b64 	{%temp, %r11}, %fd12;
	}
	{
	.reg .b32 %temp; 
	mov.b64 	{%r12, %temp}, %fd12;
	}
	shr.u32 	%r13, %r11, 20;
	add.s32 	%r14, %r13, -54;
	selp.b32 	%r15, %r12, %r9, %p1;
	selp.b32 	%r16, %r11, %r8, %p1;
	selp.b32 	%r1, %r14, %r10, %p1;
	add.s32 	%r45, %r1, -1023;
	and.b32  	%r17, %r16, -2146435073;
	or.b32  	%r18, %r17, 1072693248;
	mov.b64 	%fd107, {%r15, %r18};
	setp.lt.u32 	%p2, %r18, 1073127583;
	@%p2 bra 	$L__BB1_2;
	{
	.reg .b32 %temp; 
	mov.b64 	{%r19, %temp}, %fd107;
	}
	{
	.reg .b32 %temp; 
	mov.b64 	{%temp, %r20}, %fd107;
	}
	add.s32 	%r21, %r20, -1048576;
	mov.b64 	%fd107, {%r19, %r21};
	add.s32 	%r45, %r1, -1022;
$L__BB1_2:
	add.f64 	%fd13, %fd107, 0dBFF0000000000000;
	add.f64 	%fd14, %fd107, 0d3FF0000000000000;
	rcp.approx.ftz.f64 	%fd15, %fd14;
	neg.f64 	%fd16, %fd14;
	fma.rn.f64 	%fd17, %fd16, %fd15, 0d3FF0000000000000;
	fma.rn.f64 	%fd18, %fd17, %fd17, %fd17;
	fma.rn.f64 	%fd19, %fd18, %fd15, %fd15;
	mul.f64 	%fd20, %fd13, %fd19;
	fma.rn.f64 	%fd21, %fd13, %fd19, %fd20;
	mul.f64 	%fd22, %fd21, %fd21;
	fma.rn.f64 	%fd23, %fd22, 0d3EB0F5FF7D2CAFE2, 0d3ED0F5D241AD3B5A;
	fma.rn.f64 	%fd24, %fd23, %fd22, 0d3EF3B20A75488A3F;
	fma.rn.f64 	%fd25, %fd24, %fd22, 0d3F1745CDE4FAECD5;
	fma.rn.f64 	%fd26, %fd25, %fd22, 0d3F3C71C7258A578B;
	fma.rn.f64 	%fd27, %fd26, %fd22, 0d3F6249249242B910;
	fma.rn.f64 	%fd28, %fd27, %fd22, 0d3F89999999999DFB;
	sub.f64 	%fd29, %fd13, %fd21;
	add.f64 	%fd30, %fd29, %fd29;
	neg.f64 	%fd31, %fd21;
	fma.rn.f64 	%fd32, %fd31, %fd13, %fd30;
	mul.f64 	%fd33, %fd19, %fd32;
	fma.rn.f64 	%fd34, %fd22, %fd28, 0d3FB5555555555555;
	mov.f64 	%fd35, 0d3FB5555555555555;
	sub.f64 	%fd36, %fd35, %fd34;
	fma.rn.f64 	%fd37, %fd22, %fd28, %fd36;
	add.f64 	%fd38, %fd37, 0dBC46A4CB00B9E7B0;
	add.f64 	%fd39, %fd34, %fd38;
	sub.f64 	%fd40, %fd34, %fd39;
	add.f64 	%fd41, %fd38, %fd40;
	mul.rn.f64 	%fd42, %fd21, %fd21;
	neg.f64 	%fd43, %fd42;
	fma.rn.f64 	%fd44, %fd21, %fd21, %fd43;
	{
	.reg .b32 %temp; 
	mov.b64 	{%r22, %temp}, %fd33;
	}
	{
	.reg .b32 %temp; 
	mov.b64 	{%temp, %r23}, %fd33;
	}
	add.s32 	%r24, %r23, 1048576;
	mov.b64 	%fd45, {%r22, %r24};
	fma.rn.f64 	%fd46, %fd21, %fd45, %fd44;
	mul.rn.f64 	%fd47, %fd42, %fd21;
	neg.f64 	%fd48, %fd47;
	fma.rn.f64 	%fd49, %fd42, %fd21, %fd48;
	fma.rn.f64 	%fd50, %fd42, %fd33, %fd49;
	fma.rn.f64 	%fd51, %fd46, %fd21, %fd50;
	mul.rn.f64 	%fd52, %fd39, %fd47;
	neg.f64 	%fd53, %fd52;
	fma.rn.f64 	%fd54, %fd39, %fd47, %fd53;
	fma.rn.f64 	%fd55, %fd39, %fd51, %fd54;
	fma.rn.f64 	%fd56, %fd41, %fd47, %fd55;
	add.f64 	%fd57, %fd52, %fd56;
	sub.f64 	%fd58, %fd52, %fd57;
	add.f64 	%fd59, %fd56, %fd58;
	add.f64 	%fd60, %fd21, %fd57;
	sub.f64 	%fd61, %fd21, %fd60;
	add.f64 	%fd62, %fd57, %fd61;
	add.f64 	%fd63, %fd59, %fd62;
	add.f64 	%fd64, %fd33, %fd63;
	add.f64 	%fd65, %fd60, %fd64;
	sub.f64 	%fd66, %fd60, %fd65;
	add.f64 	%fd67, %fd64, %fd66;
	xor.b32  	%r25, %r45, -2147483648;
	mov.b32 	%r26, 1127219200;
	mov.b64 	%fd68, {%r25, %r26};
	mov.b32 	%r27, -2147483648;
	mov.b64 	%fd69, {%r27, %r26};
	sub.f64 	%fd70, %fd68, %fd69;
	fma.rn.f64 	%fd71, %fd70, 0d3FE62E42FEFA39EF, %fd65;
	fma.rn.f64 	%fd72, %fd70, 0dBFE62E42FEFA39EF, %fd71;
	sub.f64 	%fd73, %fd72, %fd65;
	sub.f64 	%fd74, %fd67, %fd73;
	fma.rn.f64 	%fd75, %fd70, 0d3C7ABC9E3B39803F, %fd74;
	add.f64 	%fd76, %fd71, %fd75;
	sub.f64 	%fd77, %fd71, %fd76;
	add.f64 	%fd78, %fd75, %fd77;
	{
	.reg .b32 %temp; 
	mov.b64 	{%temp, %r28}, %fd10;
	}
	{
	.reg .b32 %temp; 
	mov.b64 	{%r29, %temp}, %fd10;
	}
	shl.b32 	%r30, %r28, 1;
	setp.gt.u32 	%p3, %r30, -33554433;
	and.b32  	%r31, %r28, -15728641;
	selp.b32 	%r32, %r31, %r28, %p3;
	mov.b64 	%fd79, {%r29, %r32};
	mul.rn.f64 	%fd80, %fd76, %fd79;
	neg.f64 	%fd81, %fd80;
	fma.rn.f64 	%fd82, %fd76, %fd79, %fd81;
	fma.rn.f64 	%fd83, %fd78, %fd79, %fd82;
	add.f64 	%fd4, %fd80, %fd83;
	sub.f64 	%fd84, %fd80, %fd4;
	add.f64 	%fd5, %fd83, %fd84;
	fma.rn.f64 	%fd85, %fd4, 0d3FF71547652B82FE, 0d4338000000000000;
	{
	.reg .b32 %temp; 
	mov.b64 	{%r5, %temp}, %fd85;
	}
	mov.f64 	%fd86, 0dC338000000000000;
	add.rn.f64 	%fd87, %fd85, %fd86;
	fma.rn.f64 	%fd88, %fd87, 0dBFE62E42FEFA39EF, %fd4;
	fma.rn.f64 	%fd89, %fd87, 0dBC7ABC9E3B39803F, %fd88;
	fma.rn.f64 	%fd90, %fd89, 0d3E5ADE1569CE2BDF, 0d3E928AF3FCA213EA;
	fma.rn.f64 	%fd91, %fd90, %fd89, 0d3EC71DEE62401315;
	fma.rn.f64 	%fd92, %fd91, %fd89, 0d3EFA01997C89EB71;
	fma.rn.f64 	%fd93, %fd92, %fd89, 0d3F2A01A014761F65;
	fma.rn.f64 	%fd94, %fd93, %fd89, 0d3F56C16C1852B7AF;
	fma.rn.f64 	%fd95, %fd94, %fd89, 0d3F81111111122322;
	fma.rn.f64 	%fd96, %fd95, %fd89, 0d3FA55555555502A1;
	fma.rn.f64 	%fd97, %fd96, %fd89, 0d3FC5555555555511;
	fma.rn.f64 	%fd98, %fd97, %fd89, 0d3FE000000000000B;
	fma.rn.f64 	%fd99, %fd98, %fd89, 0d3FF0000000000000;
	fma.rn.f64 	%fd100, %fd99, %fd89, 0d3FF0000000000000;
	{
	.reg .b32 %temp; 
	mov.b64 	{%r6, %temp}, %fd100;
	}
	{
	.reg .b32 %temp; 
	mov.b64 	{%temp, %r7}, %fd100;
	}
	shl.b32 	%r33, %r5, 20;
	add.s32 	%r34, %r33, %r7;
	mov.b64 	%fd108, {%r6, %r34};
	{
	.reg .b32 %temp; 
	mov.b64 	{%temp, %r35}, %fd4;
	}
	mov.b32 	%f2, %r35;
	abs.f32 	%f1, %f2;
	setp.lt.f32 	%p4, %f1, 0f4086232B;
	@%p4 bra 	$L__BB1_5;
	setp.lt.f64 	%p5, %fd4, 0d0000000000000000;
	add.f64 	%fd101, %fd4, 0d7FF0000000000000;
	selp.f64 	%fd108, 0d0000000000000000, %fd101, %p5;
	setp.geu.f32 	%p6, %f1, 0f40874800;
	@%p6 bra 	$L__BB1_5;
	shr.u32 	%r36, %r5, 31;
	add.s32 	%r37, %r5, %r36;
	shr.s32 	%r38, %r37, 1;
	shl.b32 	%r39, %r38, 20;
	add.s32 	%r40, %r7, %r39;
	mov.b64 	%fd102, {%r6, %r40};
	sub.s32 	%r41, %r5, %r38;
	shl.b32 	%r42, %r41, 20;
	add.s32 	%r43, %r42, 1072693248;
	mov.b32 	%r44, 0;
	mov.b64 	%fd103, {%r44, %r43};
	mul.f64 	%fd108, %fd103, %fd102;
$L__BB1_5:
	abs.f64 	%fd104, %fd108;
	setp.eq.f64 	%p7, %fd104, 0d7FF0000000000000;
	fma.rn.f64 	%fd105, %fd108, %fd5, %fd108;
	selp.f64 	%fd106, %fd108, %fd105, %p7;
	st.param.f64 	[func_retval0], %fd106;
	ret;

}


// ===== COMPILED SASS (sm_100) =====

	.target	sm_100

	.elftype	@"ET_EXEC"


//--------------------- .note.nv.tkinfo           --------------------------
	.section	.note.nv.tkinfo,"",@"SHT_NOTE"
	.sectionflags	@"SHF_NOTE_NV_TKINFO"
	.tkinfo
        /*0018*/ 	.word	0x00000002
        /*0030*/ 	.string	""
        /*0030*/ 	.string	"ptxas"
        /*0030*/ 	.string	"Cuda compilation tools, release 13.0, V13.0.88"
        /*0030*/ 	.string	"Build cuda_13.0.r13.0/compiler.36424714_0"
        /*0030*/ 	.string	"-arch sm_100 -m 64 "



//--------------------- .note.nv.cuinfo           --------------------------
	.section	.note.nv.cuinfo,"",@"SHT_NOTE"
	.sectionflags	@"SHF_NOTE_NV_CUINFO"
        /*0018*/ 	.short	0x0002
        /*001a*/ 	.short	0x0064
        /*001c*/ 	.short	0x0082
	.zero		2


//--------------------- .nv.info                  --------------------------
	.section	.nv.info,"",@"SHT_CUDA_INFO"
	.align	4


	//----- nvinfo : EIATTR_REGCOUNT
	.align		4
        /*0000*/ 	.byte	0x04, 0x2f
        /*0002*/ 	.short	(.L_1 - .L_0)
	.align		4
.L_0:
        /*0004*/ 	.word	index@(_Z11process_gpu16s_sparse_samplerPi)
        /*0008*/ 	.word	0x0000001e


	//----- nvinfo : EIATTR_FRAME_SIZE
	.align		4
.L_1:
        /*000c*/ 	.byte	0x04, 0x11
        /*000e*/ 	.short	(.L_3 - .L_2)
	.align		4
.L_2:
        /*0010*/ 	.word	index@($_Z11process_gpu16s_sparse_samplerPi$__internal_accurate_pow)
        /*0014*/ 	.word	0x00000000


	//----- nvinfo : EIATTR_FRAME_SIZE
	.align		4
.L_3:
        /*0018*/ 	.byte	0x04, 0x11
        /*001a*/ 	.short	(.L_5 - .L_4)
	.align		4
.L_4:
        /*001c*/ 	.word	index@(_Z11process_gpu16s_sparse_samplerPi)
        /*0020*/ 	.word	0x00000000


	//----- nvinfo : EIATTR_MIN_STACK_SIZE
	.align		4
.L_5:
        /*0024*/ 	.byte	0x04, 0x12
        /*0026*/ 	.short	(.L_7 - .L_6)
	.align		4
.L_6:
        /*0028*/ 	.word	index@(_Z11process_gpu16s_sparse_samplerPi)
        /*002c*/ 	.word	0x00000000
.L_7:


//--------------------- .nv.compat                --------------------------
	.section	.nv.compat,"",@"SHT_CUDA_COMPAT_INFO"
	.align	4
        /*0000*/ 	.byte	0x02, 0x09, 0x00, 0x00, 0x02, 0x02, 0x01, 0x00, 0x02, 0x05, 0x05, 0x00, 0x03, 0x07, 0x01, 0x01
        /*0010*/ 	.byte	0x02, 0x03, 0x00, 0x00, 0x02, 0x06, 0x01, 0x00, 0x04, 0x0b, 0x08, 0x00, 0x01, 0x00, 0x00, 0x00
        /*0020*/ 	.byte	0x00, 0x00, 0x00, 0x00


//--------------------- .nv.info._Z11process_gpu16s_sparse_samplerPi --------------------------
	.section	.nv.info._Z11process_gpu16s_sparse_samplerPi,"",@"SHT_CUDA_INFO"
	.sectionflags	@""
	.align	4


	//----- nvinfo : EIATTR_CUDA_API_VERSION
	.align		4
        /*0000*/ 	.byte	0x04, 0x37
        /*0002*/ 	.short	(.L_9 - .L_8)
.L_8:
        /*0004*/ 	.word	0x00000082


	//----- nvinfo : EIATTR_KPARAM_INFO
	.align		4
.L_9:
        /*0008*/ 	.byte	0x04, 0x17
        /*000a*/ 	.short	(.L_11 - .L_10)
.L_10:
        /*000c*/ 	.word	0x00000000
        /*0010*/ 	.short	0x0001
        /*0012*/ 	.short	0x0020
        /*0014*/ 	.byte	0x00, 0xf5, 0x21, 0x00


	//----- nvinfo : EIATTR_KPARAM_INFO
	.align		4
.L_11:
        /*0018*/ 	.byte	0x04, 0x17
        /*001a*/ 	.short	(.L_13 - .L_12)
.L_12:
        /*001c*/ 	.word	0x00000000
        /*0020*/ 	.short	0x0000
        /*0022*/ 	.short	0x0000
        /*0024*/ 	.byte	0x00, 0xf0, 0x81, 0x00


	//----- nvinfo : EIATTR_SPARSE_MMA_MASK
	.align		4
.L_13:
        /*0028*/ 	.byte	0x03, 0x50
        /*002a*/ 	.short	0x0000


	//----- nvinfo : EIATTR_MAXREG_COUNT
	.align		4
        /*002c*/ 	.byte	0x03, 0x1b
        /*002e*/ 	.short	0x00ff


	//----- nvinfo : EIATTR_MERCURY_ISA_VERSION
	.align		4
        /*0030*/ 	.byte	0x03, 0x5f
        /*0032*/ 	.short	0x0101


	//----- nvinfo : EIATTR_VRC_CTA_INIT_COUNT
	.align		4
        /*0034*/ 	.byte	0x02, 0x4a
	.zero		1
	.zero		1


	//----- nvinfo : EIATTR_EXIT_INSTR_OFFSETS
	.align		4
        /*0038*/ 	.byte	0x04, 0x1c
        /*003a*/ 	.short	(.L_15 - .L_14)


	//   ....[0]....
.L_14:
        /*003c*/ 	.word	0x00000c40


	//----- nvinfo : EIATTR_CRS_STACK_SIZE
	.align		4
.L_15:
        /*0040*/ 	.byte	0x04, 0x1e
        /*0042*/ 	.short	(.L_17 - .L_16)
.L_16:
        /*0044*/ 	.word	0x00000000


	//----- nvinfo : EIATTR_CBANK_PARAM_SIZE
	.align		4
.L_17:
        /*0048*/ 	.byte	0x03, 0x19
        /*004a*/ 	.short	0x0028


	//----- nvinfo : EIATTR_PARAM_CBANK
	.align		4
        /*004c*/ 	.byte	0x04, 0x0a
        /*004e*/ 	.short	(.L_19 - .L_18)
	.align		4
.L_18:
        /*0050*/ 	.word	index@(.nv.constant0._Z11process_gpu16s_sparse_samplerPi)
        /*0054*/ 	.short	0x0380
        /*0056*/ 	.short	0x0028


	//----- nvinfo : EIATTR_SW_WAR
	.align		4
.L_19:
        /*0058*/ 	.byte	0x04, 0x36
        /*005a*/ 	.short	(.L_21 - .L_20)
.L_20:
        /*005c*/ 	.word	0x00000008
.L_21:


//--------------------- .nv.callgraph             --------------------------
	.section	.nv.callgraph,"",@"SHT_CUDA_CALLGRAPH"
	.align	4
	.sectionentsize	8
	.align		4
        /*0000*/ 	.word	0x00000000
	.align		4
        /*0004*/ 	.word	0xffffffff
	.align		4
        /*0008*/ 	.word	0x00000000
	.align		4
        /*000c*/ 	.word	0xfffffffe
	.align		4
        /*0010*/ 	.word	0x00000000
	.align		4
        /*0014*/ 	.word	0xfffffffd
	.align		4
        /*0018*/ 	.word	0x00000000
	.align		4
        /*001c*/ 	.word	0xfffffffc


//--------------------- .text._Z11process_gpu16s_sparse_samplerPi --------------------------
	.section	.text._Z11process_gpu16s_sparse_samplerPi,"ax",@progbits
	.align	128
        .global         _Z11process_gpu16s_sparse_samplerPi
        .type           _Z11process_gpu16s_sparse_samplerPi,@function
        .size           _Z11process_gpu16s_sparse_samplerPi,(.L_x_6 - _Z11process_gpu16s_sparse_samplerPi)
        .other          _Z11process_gpu16s_sparse_samplerPi,@"STO_CUDA_ENTRY STV_DEFAULT"
_Z11process_gpu16s_sparse_samplerPi:
.text._Z11process_gpu16s_sparse_samplerPi:
[----:B------:R-:W-:Y:S08]  /*0000*/  LDC R1, c[0x0][0x37c] ;  /* 0x0000df00ff017b82 */ /* 0x000ff00000000800 */
[----:B------:R-:W0:Y:S01]  /*0010*/  LDC.64 R2, c[0x0][0x3a0] ;  /* 0x0000e800ff027b82 */ /* 0x000e220000000a00 */
[----:B------:R-:W0:Y:S07]  /*0020*/  LDCU.64 UR4, c[0x0][0x358] ;  /* 0x00006b00ff0477ac */ /* 0x000e2e0008000a00 */
[----:B------:R-:W1:Y:S01]  /*0030*/  LDC R0, c[0x0][0x388] ;  /* 0x0000e200ff007b82 */ /* 0x000e620000000800 */
[----:B0-----:R-:W2:Y:S04]  /*0040*/  LDG.E R26, desc[UR4][R2.64] ;  /* 0x00000004021a7981 */ /* 0x001ea8000c1e1900 */
[----:B------:R0:W5:Y:S03]  /*0050*/  LDG.E R27, desc[UR4][R2.64+0x4] ;  /* 0x00000404021b7981 */ /* 0x000166000c1e1900 */
[----:B------:R-:W3:Y:S01]  /*0060*/  S2UR UR6, SR_CTAID.X ;  /* 0x00000000000679c3 */ /* 0x000ee20000002500 */
[----:B-1----:R-:W-:Y:S01]  /*0070*/  ISETP.GE.AND P0, PT, R0, 0x1, PT ;  /* 0x000000010000780c */ /* 0x002fe20003f06270 */
[----:B--2---:R-:W-:-:S12]  /*0080*/  IMAD.MOV.U32 R12, RZ, RZ, R26 ;  /* 0x000000ffff0c7224 */ /* 0x004fd800078e001a */
[----:B0--3--:R-:W-:Y:S05]  /*0090*/  @!P0 BRA `(.L_x_0) ;  /* 0x0000000800248947 */ /* 0x009fea0003800000 */
[C---:B------:R-:W-:Y:S01]  /*00a0*/  ISETP.GE.U32.AND P1, PT, R0.reuse, 0x8, PT ;  /* 0x000000080000780c */ /* 0x040fe20003f26070 */
[C---:B------:R-:W-:Y:S01]  /*00b0*/  IMAD R4, R0.reuse, UR6, RZ ;  /* 0x0000000600047c24 */ /* 0x040fe2000f8e02ff */
[----:B------:R-:W-:Y:S01]  /*00c0*/  LOP3.LUT R14, R0, 0x7, RZ, 0xc0, !PT ;  /* 0x00000007000e7812 */ /* 0x000fe200078ec0ff */
[----:B------:R-:W-:Y:S02]  /*00d0*/  IMAD.MOV.U32 R5, RZ, RZ, RZ ;  /* 0x000000ffff057224 */ /* 0x000fe400078e00ff */
[----:B------:R-:W-:Y:S01]  /*00e0*/  IMAD.MOV.U32 R12, RZ, RZ, R26 ;  /* 0x000000ffff0c7224 */ /* 0x000fe200078e001a */
[----:B------:R-:W-:Y:S02]  /*00f0*/  ISETP.NE.AND P0, PT, R14, RZ, PT ;  /* 0x000000ff0e00720c */ /* 0x000fe40003f05270 */
[----:B------:R-:W-:-:S05]  /*0100*/  SHF.R.S32.HI R6, RZ, 0x1f, R4 ;  /* 0x0000001fff067819 */ /* 0x000fca0000011404 */
[----:B------:R-:W-:Y:S06]  /*0110*/  @!P1 BRA `(.L_x_1) ;  /* 0x0000000000f49947 */ /* 0x000fec0003800000 */
[----:B------:R-:W0:Y:S01]  /*0120*/  LDC.64 R2, c[0x0][0x390] ;  /* 0x0000e400ff027b82 */ /* 0x000e220000000a00 */
[----:B------:R-:W-:Y:S02]  /*0130*/  LOP3.LUT R5, R0, 0x7ffffff8, RZ, 0xc0, !PT ;  /* 0x7ffffff800057812 */ /* 0x000fe400078ec0ff */
[----:B------:R-:W-:-:S03]  /*0140*/  MOV R12, R26 ;  /* 0x0000001a000c7202 */ /* 0x000fc60000000f00 */
[----:B------:R-:W-:Y:S01]  /*0150*/  IMAD.MOV R16, RZ, RZ, -R5 ;  /* 0x000000ffff107224 */ /* 0x000fe200078e0a05 */
[----:B0-----:R-:W-:-:S04]  /*0160*/  LEA R2, P1, R4, R2, 0x2 ;  /* 0x0000000204027211 */ /* 0x001fc800078210ff */
[----:B------:R-:W-:Y:S02]  /*0170*/  IADD3 R2, P2, PT, R2, 0x10, RZ ;  /* 0x0000001002027810 */ /* 0x000fe40007f5e0ff */
[----:B------:R-:W-:-:S05]  /*0180*/  LEA.HI.X R3, R4, R3, R6, 0x2, P1 ;  /* 0x0000000304037211 */ /* 0x000fca00008f1406 */
[----:B------:R-:W-:-:S07]  /*0190*/  IMAD.X R3, RZ, RZ, R3, P2 ;  /* 0x000000ffff037224 */ /* 0x000fce00010e0603 */
.L_x_2:
[----:B------:R-:W2:Y:S04]  /*01a0*/  LDG.E R13, desc[UR4][R2.64+-0x10] ;  /* 0xfffff004020d7981 */ /* 0x000ea8000c1e1900 */
[----:B------:R-:W3:Y:S04]  /*01b0*/  LDG.E R17, desc[UR4][R2.64+-0xc] ;  /* 0xfffff40402117981 */ /* 0x000ee8000c1e1900 */
[----:B------:R-:W4:Y:S04]  /*01c0*/  LDG.E R19, desc[UR4][R2.64+-0x8] ;  /* 0xfffff80402137981 */ /* 0x000f28000c1e1900 */
[----:B------:R-:W4:Y:S04]  /*01d0*/  LDG.E R11, desc[UR4][R2.64+-0x4] ;  /* 0xfffffc04020b7981 */ /* 0x000f28000c1e1900 */
[----:B------:R-:W4:Y:S04]  /*01e0*/  LDG.E R10, desc[UR4][R2.64] ;  /* 0x00000004020a7981 */ /* 0x000f28000c1e1900 */
[----:B------:R-:W4:Y:S04]  /*01f0*/  LDG.E R9, desc[UR4][R2.64+0x4] ;  /* 0x0000040402097981 */ /* 0x000f28000c1e1900 */
[----:B------:R-:W4:Y:S04]  /*0200*/  LDG.E R8, desc[UR4][R2.64+0x8] ;  /* 0x0000080402087981 */ /* 0x000f28000c1e1900 */
[----:B------:R0:W4:Y:S01]  /*0210*/  LDG.E R7, desc[UR4][R2.64+0xc] ;  /* 0x00000c0402077981 */ /* 0x000122000c1e1900 */
[----:B------:R-:W-:-:S05]  /*0220*/  VIADD R16, R16, 0x8 ;  /* 0x0000000810107836 */ /* 0x000fca0000000000 */
[----:B------:R-:W-:Y:S02]  /*0230*/  ISETP.NE.AND P1, PT, R16, RZ, PT ;  /* 0x000000ff1000720c */ /* 0x000fe40003f25270 */
[----:B0-----:R-:W-:-:S04]  /*0240*/  IADD3 R2, P2, PT, R2, 0x20, RZ ;  /* 0x0000002002027810 */ /* 0x001fc80007f5e0ff */
[----:B------:R-:W-:Y:S01]  /*0250*/  IADD3.X R3, PT, PT, RZ, R3, RZ, P2, !PT ;  /* 0x00000003ff037210 */ /* 0x000fe200017fe4ff */
[----:B--2---:R-:W-:-:S04]  /*0260*/  IMAD R13, R13, R12, R12 ;  /* 0x0000000c0d0d7224 */ /* 0x004fc800078e020c */
[----:B------:R-:W-:-:S05]  /*0270*/  IMAD.HI R12, R13, 0x697a962d, RZ ;  /* 0x697a962d0d0c7827 */ /* 0x000fca00078e02ff */
[----:B------:R-:W-:-:S04]  /*0280*/  SHF.R.U32.HI R15, RZ, 0x1f, R12 ;  /* 0x0000001fff0f7819 */ /* 0x000fc8000001160c */
[----:B------:R-:W-:-:S05]  /*0290*/  LEA.HI.SX32 R12, R12, R15, 0xd ;  /* 0x0000000f0c0c7211 */ /* 0x000fca00078f6aff */
[----:B------:R-:W-:-:S04]  /*02a0*/  IMAD R12, R12, -0x136a8d, R13 ;  /* 0xffec95730c0c7824 */ /* 0x000fc800078e020d */
[----:B---3--:R-:W-:-:S04]  /*02b0*/  IMAD R17, R12, R17, R12 ;  /* 0x000000110c117224 */ /* 0x008fc800078e020c */
[----:B------:R-:W-:-:S05]  /*02c0*/  IMAD.HI R12, R17, 0x697a962d, RZ ;  /* 0x697a962d110c7827 */ /* 0x000fca00078e02ff */
[----:B------:R-:W-:-:S04]  /*02d0*/  SHF.R.U32.HI R13, RZ, 0x1f, R12 ;  /* 0x0000001fff0d7819 */ /* 0x000fc8000001160c */
[----:B------:R-:W-:-:S05]  /*02e0*/  LEA.HI.SX32 R12, R12, R13, 0xd ;  /* 0x0000000d0c0c7211 */ /* 0x000fca00078f6aff */
[----:B------:R-:W-:-:S04]  /*02f0*/  IMAD R12, R12, -0x136a8d, R17 ;  /* 0xffec95730c0c7824 */ /* 0x000fc800078e0211 */
[----:B----4-:R-:W-:-:S04]  /*0300*/  IMAD R19, R12, R19, R12 ;  /* 0x000000130c137224 */ /* 0x010fc800078e020c */
[----:B------:R-:W-:-:S05]  /*0310*/  IMAD.HI R12, R19, 0x697a962d, RZ ;  /* 0x697a962d130c7827 */ /* 0x000fca00078e02ff */
[----:B------:R-:W-:-:S04]  /*0320*/  SHF.R.U32.HI R13, RZ, 0x1f, R12 ;  /* 0x0000001fff0d7819 */ /* 0x000fc8000001160c */
[----:B------:R-:W-:-:S05]  /*0330*/  LEA.HI.SX32 R12, R12, R13, 0xd ;  /* 0x0000000d0c0c7211 */ /* 0x000fca00078f6aff */
[----:B------:R-:W-:-:S04]  /*0340*/  IMAD R12, R12, -0x136a8d, R19 ;  /* 0xffec95730c0c7824 */ /* 0x000fc800078e0213 */
[----:B------:R-:W-:-:S04]  /*0350*/  IMAD R11, R12, R11, R12 ;  /* 0x0000000b0c0b7224 */ /* 0x000fc800078e020c */
        /* <DEDUP_REMOVED lines=23> */
[----:B------:R-:W-:Y:S01]  /*04d0*/  IMAD R12, R8, -0x136a8d, R7 ;  /* 0xffec9573080c7824 */ /* 0x000fe200078e0207 */
[----:B------:R-:W-:Y:S06]  /*04e0*/  @P1 BRA `(.L_x_2) ;  /* 0xfffffffc002c1947 */ /* 0x000fec000383ffff */
.L_x_1:
[----:B------:R-:W-:Y:S05]  /*04f0*/  @!P0 BRA `(.L_x_0) ;  /* 0x00000004000c8947 */ /* 0x000fea0003800000 */
[----:B------:R-:W-:Y:S02]  /*0500*/  ISETP.GE.U32.AND P1, PT, R14, 0x4, PT ;  /* 0x000000040e00780c */ /* 0x000fe40003f26070 */
[----:B------:R-:W-:-:S04]  /*0510*/  LOP3.LUT R10, R0, 0x3, RZ, 0xc0, !PT ;  /* 0x00000003000a7812 */ /* 0x000fc800078ec0ff */
[----:B------:R-:W-:-:S07]  /*0520*/  ISETP.NE.AND P0, PT, R10, RZ, PT ;  /* 0x000000ff0a00720c */ /* 0x000fce0003f05270 */
[----:B------:R-:W-:Y:S06]  /*0530*/  @!P1 BRA `(.L_x_3) ;  /* 0x0000000000789947 */ /* 0x000fec0003800000 */
[----:B------:R-:W0:Y:S01]  /*0540*/  LDC.64 R14, c[0x0][0x390] ;  /* 0x0000e400ff0e7b82 */ /* 0x000e220000000a00 */
[----:B------:R-:W-:-:S05]  /*0550*/  IADD3 R3, P1, PT, R4, R5, RZ ;  /* 0x0000000504037210 */ /* 0x000fca0007f3e0ff */
[----:B------:R-:W-:Y:S01]  /*0560*/  IMAD.X R8, RZ, RZ, R6, P1 ;  /* 0x000000ffff087224 */ /* 0x000fe200008e0606 */
[----:B0-----:R-:W-:-:S04]  /*0570*/  LEA R2, P1, R3, R14, 0x2 ;  /* 0x0000000e03027211 */ /* 0x001fc800078210ff */
[----:B------:R-:W-:-:S05]  /*0580*/  LEA.HI.X R3, R3, R15, R8, 0x2, P1 ;  /* 0x0000000f03037211 */ /* 0x000fca00008f1408 */
[----:B------:R-:W2:Y:S04]  /*0590*/  LDG.E R7, desc[UR4][R2.64] ;  /* 0x0000000402077981 */ /* 0x000ea8000c1e1900 */
[----:B------:R-:W3:Y:S04]  /*05a0*/  LDG.E R11, desc[UR4][R2.64+0x4] ;  /* 0x00000404020b7981 */ /* 0x000ee8000c1e1900 */
[----:B------:R-:W4:Y:S04]  /*05b0*/  LDG.E R13, desc[UR4][R2.64+0x8] ;  /* 0x00000804020d7981 */ /* 0x000f28000c1e1900 */
[----:B------:R0:W4:Y:S01]  /*05c0*/  LDG.E R15, desc[UR4][R2.64+0xc] ;  /* 0x00000c04020f7981 */ /* 0x000122000c1e1900 */
[----:B------:R-:W-:-:S02]  /*05d0*/  VIADD R5, R5, 0x4 ;  /* 0x0000000405057836 */ /* 0x000fc40000000000 */
        /* <DEDUP_REMOVED lines=11> */
[----:B0-----:R-:W-:-:S05]  /*0690*/  IMAD.HI R2, R13, 0x697a962d, RZ ;  /* 0x697a962d0d027827 */ /* 0x001fca00078e02ff */
[----:B------:R-:W-:-:S04]  /*06a0*/  SHF.R.U32.HI R3, RZ, 0x1f, R2 ;  /* 0x0000001fff037819 */ /* 0x000fc80000011602 */
[----:B------:R-:W-:-:S05]  /*06b0*/  LEA.HI.SX32 R2, R2, R3, 0xd ;  /* 0x0000000302027211 */ /* 0x000fca00078f6aff */
[----:B------:R-:W-:-:S04]  /*06c0*/  IMAD R2, R2, -0x136a8d, R13 ;  /* 0xffec957302027824 */ /* 0x000fc800078e020d */
[----:B------:R-:W-:-:S04]  /*06d0*/  IMAD R15, R2, R15, R2 ;  /* 0x0000000f020f7224 */ /* 0x000fc800078e0202 */
[----:B------:R-:W-:-:S05]  /*06e0*/  IMAD.HI R2, R15, 0x697a962d, RZ ;  /* 0x697a962d0f027827 */ /* 0x000fca00078e02ff */
[----:B------:R-:W-:-:S04]  /*06f0*/  SHF.R.U32.HI R3, RZ, 0x1f, R2 ;  /* 0x0000001fff037819 */ /* 0x000fc80000011602 */
[----:B------:R-:W-:-:S05]  /*0700*/  LEA.HI.SX32 R2, R2, R3, 0xd ;  /* 0x0000000302027211 */ /* 0x000fca00078f6aff */
[----:B------:R-:W-:-:S07]  /*0710*/  IMAD R12, R2, -0x136a8d, R15 ;  /* 0xffec9573020c7824 */ /* 0x000fce00078e020f */
.L_x_3:
[----:B------:R-:W-:Y:S05]  /*0720*/  @!P0 BRA `(.L_x_0) ;  /* 0x0000000000808947 */ /* 0x000fea0003800000 */
[----:B------:R-:W-:Y:S02]  /*0730*/  ISETP.NE.AND P1, PT, R10, 0x1, PT ;  /* 0x000000010a00780c */ /* 0x000fe40003f25270 */
[----:B------:R-:W-:-:S11]  /*0740*/  LOP3.LUT R0, R0, 0x1, RZ, 0xc0, !PT ;  /* 0x0000000100007812 */ /* 0x000fd600078ec0ff */
[----:B------:R-:W0:Y:S01]  /*0750*/  @P1 LDC.64 R8, c[0x0][0x390] ;  /* 0x0000e400ff081b82 */ /* 0x000e220000000a00 */
[----:B------:R-:W-:-:S05]  /*0760*/  @P1 IADD3 R2, P0, PT, R4, R5, RZ ;  /* 0x0000000504021210 */ /* 0x000fca0007f1e0ff */
[----:B------:R-:W-:Y:S01]  /*0770*/  @P1 IMAD.X R3, RZ, RZ, R6, P0 ;  /* 0x000000ffff031224 */ /* 0x000fe200000e0606 */
[----:B0-----:R-:W-:-:S04]  /*0780*/  @P1 LEA R8, P0, R2, R8, 0x2 ;  /* 0x0000000802081211 */ /* 0x001fc800078010ff */
[----:B------:R-:W-:Y:S02]  /*0790*/  @P1 LEA.HI.X R9, R2, R9, R3, 0x2, P0 ;  /* 0x0000000902091211 */ /* 0x000fe400000f1403 */
[----:B------:R-:W-:-:S03]  /*07a0*/  ISETP.NE.U32.AND P0, PT, R0, 0x1, PT ;  /* 0x000000010000780c */ /* 0x000fc60003f05070 */
[----:B------:R-:W2:Y:S01]  /*07b0*/  @P1 LDG.E R7, desc[UR4][R8.64] ;  /* 0x0000000408071981 */ /* 0x000ea2000c1e1900 */
[----:B------:R-:W-:-:S03]  /*07c0*/  @P1 IADD3 R5, PT, PT, R5, 0x2, RZ ;  /* 0x0000000205051810 */ /* 0x000fc60007ffe0ff */
[----:B------:R-:W3:Y:S06]  /*07d0*/  @P1 LDG.E R11, desc[UR4][R8.64+0x4] ;  /* 0x00000404080b1981 */ /* 0x000eec000c1e1900 */
[----:B------:R-:W0:Y:S01]  /*07e0*/  @!P0 LDC.64 R2, c[0x0][0x390] ;  /* 0x0000e400ff028b82 */ /* 0x000e220000000a00 */
[----:B------:R-:W-:-:S05]  /*07f0*/  @!P0 IADD3 R4, P2, PT, R4, R5, RZ ;  /* 0x0000000504048210 */ /* 0x000fca0007f5e0ff */
[----:B------:R-:W-:Y:S01]  /*0800*/  @!P0 IMAD.X R6, RZ, RZ, R6, P2 ;  /* 0x000000ffff068224 */ /* 0x000fe200010e0606 */
[----:B0-----:R-:W-:-:S04]  /*0810*/  @!P0 LEA R2, P2, R4, R2, 0x2 ;  /* 0x0000000204028211 */ /* 0x001fc800078410ff */
[----:B------:R-:W-:-:S06]  /*0820*/  @!P0 LEA.HI.X R3, R4, R3, R6, 0x2, P2 ;  /* 0x0000000304038211 */ /* 0x000fcc00010f1406 */
[----:B------:R-:W4:Y:S01]  /*0830*/  @!P0 LDG.E R3, desc[UR4][R2.64] ;  /* 0x0000000402038981 */ /* 0x000f22000c1e1900 */
[----:B--2---:R-:W-:-:S04]  /*0840*/  @P1 IMAD R7, R12, R7, R12 ;  /* 0x000000070c071224 */ /* 0x004fc800078e020c */
[----:B------:R-:W-:-:S05]  /*0850*/  @P1 IMAD.HI R0, R7, 0x697a962d, RZ ;  /* 0x697a962d07001827 */ /* 0x000fca00078e02ff */
[----:B------:R-:W-:-:S04]  /*0860*/  @P1 SHF.R.U32.HI R5, RZ, 0x1f, R0 ;  /* 0x0000001fff051819 */ /* 0x000fc80000011600 */
[----:B------:R-:W-:-:S05]  /*0870*/  @P1 LEA.HI.SX32 R0, R0, R5, 0xd ;  /* 0x0000000500001211 */ /* 0x000fca00078f6aff */
[----:B------:R-:W-:-:S04]  /*0880*/  @P1 IMAD R0, R0, -0x136a8d, R7 ;  /* 0xffec957300001824 */ /* 0x000fc800078e0207 */
[----:B---3--:R-:W-:-:S04]  /*0890*/  @P1 IMAD R11, R0, R11, R0 ;  /* 0x0000000b000b1224 */ /* 0x008fc800078e0200 */
[----:B------:R-:W-:-:S05]  /*08a0*/  @P1 IMAD.HI R0, R11, 0x697a962d, RZ ;  /* 0x697a962d0b001827 */ /* 0x000fca00078e02ff */
[----:B------:R-:W-:-:S04]  /*08b0*/  @P1 SHF.R.U32.HI R5, RZ, 0x1f, R0 ;  /* 0x0000001fff051819 */ /* 0x000fc80000011600 */
[----:B------:R-:W-:-:S05]  /*08c0*/  @P1 LEA.HI.SX32 R0, R0, R5, 0xd ;  /* 0x0000000500001211 */ /* 0x000fca00078f6aff */
[----:B------:R-:W-:-:S04]  /*08d0*/  @P1 IMAD R12, R0, -0x136a8d, R11 ;  /* 0xffec9573000c1824 */ /* 0x000fc800078e020b */
[----:B----4-:R-:W-:-:S04]  /*08e0*/  @!P0 IMAD R3, R12, R3, R12 ;  /* 0x000000030c038224 */ /* 0x010fc800078e020c */
[----:B------:R-:W-:-:S05]  /*08f0*/  @!P0 IMAD.HI R0, R3, 0x697a962d, RZ ;  /* 0x697a962d03008827 */ /* 0x000fca00078e02ff */
[----:B------:R-:W-:-:S04]  /*0900*/  @!P0 SHF.R.U32.HI R5, RZ, 0x1f, R0 ;  /* 0x0000001fff058819 */ /* 0x000fc80000011600 */
[----:B------:R-:W-:-:S05]  /*0910*/  @!P0 LEA.HI.SX32 R0, R0, R5, 0xd ;  /* 0x0000000500008211 */ /* 0x000fca00078f6aff */
[----:B------:R-:W-:-:S07]  /*0920*/  @!P0 IMAD R12, R0, -0x136a8d, R3 ;  /* 0xffec9573000c8824 */ /* 0x000fce00078e0203 */
.L_x_0:
[----:B------:R-:W0:Y:S01]  /*0930*/  LDC R5, c[0x0][0x384] ;  /* 0x0000e100ff057b82 */ /* 0x000e220000000800 */
[----:B------:R-:W-:-:S13]  /*0940*/  ISETP.GE.AND P0, PT, R12, RZ, PT ;  /* 0x000000ff0c00720c */ /* 0x000fda0003f06270 */
[----:B------:R-:W-:-:S05]  /*0950*/  @!P0 VIADD R12, R12, 0x136a8d ;  /* 0x00136a8d0c0c8836 */ /* 0x000fca0000000000 */
[----:B------:R-:W-:Y:S01]  /*0960*/  ISETP.GE.AND P2, PT, R12, RZ, PT ;  /* 0x000000ff0c00720c */ /* 0x000fe20003f46270 */
[C---:B0-----:R-:W-:Y:S02]  /*0970*/  IMAD.SHL.U32 R8, R5.reuse, 0x2, RZ ;  /* 0x0000000205087824 */ /* 0x041fe400078e00ff */
[----:B------:R-:W-:-:S03]  /*0980*/  IMAD R5, R5, UR6, RZ ;  /* 0x0000000605057c24 */ /* 0x000fc6000f8e02ff */
[-C--:B------:R-:W-:Y:S02]  /*0990*/  IABS R7, R8.reuse ;  /* 0x0000000800077213 */ /* 0x080fe40000000000 */
[----:B------:R-:W-:Y:S02]  /*09a0*/  IABS R6, R8 ;  /* 0x0000000800067213 */ /* 0x000fe40000000000 */
[----:B------:R-:W0:Y:S08]  /*09b0*/  I2F.RP R0, R7 ;  /* 0x0000000700007306 */ /* 0x000e300000209400 */
[----:B0-----:R-:W0:Y:S02]  /*09c0*/  MUFU.RCP R0, R0 ;  /* 0x0000000000007308 */ /* 0x001e240000001000 */
[----:B0-----:R-:W-:-:S02]  /*09d0*/  VIADD R2, R0, 0xffffffe ;  /* 0x0ffffffe00027836 */ /* 0x001fc40000000000 */
[----:B------:R-:W-:-:S04]  /*09e0*/  IMAD.MOV R0, RZ, RZ, -R6 ;  /* 0x000000ffff007224 */ /* 0x000fc800078e0a06 */
[----:B------:R0:W1:Y:S02]  /*09f0*/  F2I.FTZ.U32.TRUNC.NTZ R3, R2 ;  /* 0x0000000200037305 */ /* 0x000064000021f000 */
[----:B0-----:R-:W-:Y:S01]  /*0a00*/  IMAD.MOV.U32 R2, RZ, RZ, RZ ;  /* 0x000000ffff027224 */ /* 0x001fe200078e00ff */
[----:B-1----:R-:W-:-:S05]  /*0a10*/  IADD3 R4, PT, PT, RZ, -R3, RZ ;  /* 0x80000003ff047210 */ /* 0x002fca0007ffe0ff */
[----:B------:R-:W-:Y:S01]  /*0a20*/  IMAD R9, R4, R7, RZ ;  /* 0x0000000704097224 */ /* 0x000fe200078e02ff */
[----:B------:R-:W-:-:S03]  /*0a30*/  IABS R4, R12 ;  /* 0x0000000c00047213 */ /* 0x000fc60000000000 */
[----:B------:R-:W-:Y:S01]  /*0a40*/  IMAD.HI.U32 R2, R3, R9, R2 ;  /* 0x0000000903027227 */ /* 0x000fe200078e0002 */
[----:B------:R-:W-:-:S05]  /*0a50*/  MOV R3, R4 ;  /* 0x0000000400037202 */ /* 0x000fca0000000f00 */
[----:B------:R-:W-:-:S04]  /*0a60*/  IMAD.HI.U32 R2, R2, R3, RZ ;  /* 0x0000000302027227 */ /* 0x000fc800078e00ff */
[----:B------:R-:W-:Y:S02]  /*0a70*/  IMAD R0, R2, R0, R3 ;  /* 0x0000000002007224 */ /* 0x000fe400078e0203 */
[----:B------:R-:W0:Y:S03]  /*0a80*/  LDC.64 R2, c[0x0][0x398] ;  /* 0x0000e600ff027b82 */ /* 0x000e260000000a00 */
[----:B------:R-:W-:-:S13]  /*0a90*/  ISETP.GT.U32.AND P0, PT, R7, R0, PT ;  /* 0x000000000700720c */ /* 0x000fda0003f04070 */
[----:B------:R-:W-:Y:S01]  /*0aa0*/  @!P0 IMAD.IADD R0, R0, 0x1, -R7 ;  /* 0x0000000100008824 */ /* 0x000fe200078e0a07 */
[----:B------:R-:W-:-:S04]  /*0ab0*/  ISETP.NE.AND P0, PT, R8, RZ, PT ;  /* 0x000000ff0800720c */ /* 0x000fc80003f05270 */
[----:B------:R-:W-:-:S13]  /*0ac0*/  ISETP.GT.U32.AND P1, PT, R7, R0, PT ;  /* 0x000000000700720c */ /* 0x000fda0003f24070 */
[----:B------:R-:W-:-:S04]  /*0ad0*/  @!P1 IMAD.IADD R0, R0, 0x1, -R7 ;  /* 0x0000000100009824 */ /* 0x000fc800078e0a07 */
[----:B------:R-:W-:Y:S01]  /*0ae0*/  @!P2 IMAD.MOV R0, RZ, RZ, -R0 ;  /* 0x000000ffff00a224 */ /* 0x000fe200078e0a00 */
[----:B------:R-:W-:-:S04]  /*0af0*/  @!P0 LOP3.LUT R0, RZ, R8, RZ, 0x33, !PT ;  /* 0x00000008ff008212 */ /* 0x000fc800078e33ff */
[----:B------:R-:W-:-:S05]  /*0b00*/  LEA R5, R5, R0, 0x1 ;  /* 0x0000000005057211 */ /* 0x000fca00078e08ff */
[----:B0-----:R-:W-:-:S05]  /*0b10*/  IMAD.WIDE R2, R5, 0xc, R2 ;  /* 0x0000000c05027825 */ /* 0x001fca00078e0202 */
[----:B------:R-:W2:Y:S04]  /*0b20*/  LDG.E R0, desc[UR4][R2.64+0x4] ;  /* 0x0000040402007981 */ /* 0x000ea8000c1e1900 */
[----:B------:R-:W3:Y:S01]  /*0b30*/  LDG.E R4, desc[UR4][R2.64] ;  /* 0x0000000402047981 */ /* 0x000ee2000c1e1900 */
[----:B--2--5:R-:W-:Y:S01]  /*0b40*/  IMAD.IADD R7, R27, 0x1, R0 ;  /* 0x000000011b077824 */ /* 0x024fe200078e0200 */
[----:B------:R-:W-:Y:S01]  /*0b50*/  MOV R0, 0xbb0 ;  /* 0x00000bb000007802 */ /* 0x000fe20000000f00 */
[----:B---3--:R-:W-:-:S03]  /*0b60*/  IMAD R9, R26, R27, R4 ;  /* 0x0000001b1a097224 */ /* 0x008fc600078e0204 */
[----:B------:R0:W-:Y:S01]  /*0b70*/  STG.E desc[UR4][R2.64+0x4], R7 ;  /* 0x0000040702007986 */ /* 0x0001e2000c101904 */
[----:B------:R0:W1:Y:S03]  /*0b80*/  I2F.F64 R4, R26 ;  /* 0x0000001a00047312 */ /* 0x0000660000201c00 */
[----:B------:R0:W-:Y:S02]  /*0b90*/  STG.E desc[UR4][R2.64], R9 ;  /* 0x0000000902007986 */ /* 0x0001e4000c101904 */
[----:B01----:R-:W-:Y:S05]  /*0ba0*/  CALL.REL.NOINC `($_Z11process_gpu16s_sparse_samplerPi$__internal_accurate_pow) ;  /* 0x0000000000287944 */ /* 0x003fea0003c00000 */
[----:B------:R-:W2:Y:S01]  /*0bb0*/  LDG.E R6, desc[UR4][R2.64+0x8] ;  /* 0x0000080402067981 */ /* 0x000ea2000c1e1900 */
[----:B------:R-:W-:Y:S01]  /*0bc0*/  I2F.F64 R4, R27 ;  /* 0x0000001b00047312 */ /* 0x000fe20000201c00 */
[----:B------:R-:W-:-:S04]  /*0bd0*/  ISETP.NE.AND P0, PT, R26, RZ, PT ;  /* 0x000000ff1a00720c */ /* 0x000fc80003f05270 */
[----:B------:R-:W-:Y:S02]  /*0be0*/  FSEL R8, R8, RZ, P0 ;  /* 0x000000ff08087208 */ /* 0x000fe40000000000 */
[----:B------:R-:W-:Y:S01]  /*0bf0*/  FSEL R9, R12, 1.875, P0 ;  /* 0x3ff000000c097808 */ /* 0x000fe20000000000 */
[----:B--2---:R-:W0:Y:S05]  /*0c00*/  I2F.F64 R6, R6 ;  /* 0x0000000600067312 */ /* 0x004e2a0000201c00 */
[----:B0-----:R-:W-:-:S10]  /*0c10*/  DFMA R4, R4, R8, R6 ;  /* 0x000000080404722b */ /* 0x001fd40000000006 */
[----:B------:R-:W0:Y:S02]  /*0c20*/  F2I.F64.TRUNC R5, R4 ;  /* 0x0000000400057311 */ /* 0x000e24000030d100 */
[----:B0-----:R-:W-:Y:S01]  /*0c30*/  STG.E desc[UR4][R2.64+0x8], R5 ;  /* 0x0000080502007986 */ /* 0x001fe2000c101904 */
[----:B------:R-:W-:Y:S05]  /*0c40*/  EXIT ;  /* 0x000000000000794d */ /* 0x000fea0003800000 */
        .type           $_Z11process_gpu16s_sparse_samplerPi$__internal_accurate_pow,@function
        .size           $_Z11process_gpu16s_sparse_samplerPi$__internal_accurate_pow,(.L_x_6 - $_Z11process_gpu16s_sparse_samplerPi$__internal_accurate_pow)
$_Z11process_gpu16s_sparse_samplerPi$__internal_accurate_pow:
[----:B------:R-:W0:Y:S01]  /*0c50*/  MUFU.RCP64H R15, 2 ;  /* 0x40000000000f7908 */ /* 0x000e220000001800 */
[----:B------:R-:W-:Y:S01]  /*0c60*/  IMAD.MOV.U32 R6, RZ, RZ, 0x0 ;  /* 0x00000000ff067424 */ /* 0x000fe200078e00ff */
[----:B------:R-:W-:Y:S01]  /*0c70*/  MOV R14, RZ ;  /* 0x000000ff000e7202 */ /* 0x000fe20000000f00 */
[----:B------:R-:W-:Y:S01]  /*0c80*/  IMAD.MOV.U32 R7, RZ, RZ, 0x40000000 ;  /* 0x40000000ff077424 */ /* 0x000fe200078e00ff */
[----:B------:R-:W-:Y:S01]  /*0c90*/  UMOV UR6, 0x7d2cafe2 ;  /* 0x7d2cafe200067882 */ /* 0x000fe20000000000 */
[----:B------:R-:W-:Y:S01]  /*0ca0*/  IMAD.MOV.U32 R8, RZ, RZ, 0x41ad3b5a ;  /* 0x41ad3b5aff087424 */ /* 0x000fe200078e00ff */
[----:B------:R-:W-:Y:S01]  /*0cb0*/  UMOV UR7, 0x3eb0f5ff ;  /* 0x3eb0f5ff00077882 */ /* 0x000fe20000000000 */
[----:B------:R-:W-:Y:S02]  /*0cc0*/  IMAD.MOV.U32 R9, RZ, RZ, 0x3ed0f5d2 ;  /* 0x3ed0f5d2ff097424 */ /* 0x000fe400078e00ff */
[----:B0-----:R-:W-:-:S08]  /*0cd0*/  DFMA R6, R14, -R6, 1 ;  /* 0x3ff000000e06742b */ /* 0x001fd00000000806 */
[----:B------:R-:W-:-:S08]  /*0ce0*/  DFMA R6, R6, R6, R6 ;  /* 0x000000060606722b */ /* 0x000fd00000000006 */
[----:B------:R-:W-:-:S08]  /*0cf0*/  DFMA R14, R14, R6, R14 ;  /* 0x000000060e0e722b */ /* 0x000fd0000000000e */
[----:B------:R-:W-:-:S08]  /*0d00*/  DMUL R6, RZ, R14 ;  /* 0x0000000eff067228 */ /* 0x000fd00000000000 */
[----:B------:R-:W-:-:S08]  /*0d10*/  DFMA R6, RZ, R14, R6 ;  /* 0x0000000eff06722b */ /* 0x000fd00000000006 */
[----:B------:R-:W-:Y:S02]  /*0d20*/  DMUL R12, R6, R6 ;  /* 0x00000006060c7228 */ /* 0x000fe40000000000 */
[----:B------:R-:W-:-:S06]  /*0d30*/  DADD R10, RZ, -R6 ;  /* 0x00000000ff0a7229 */ /* 0x000fcc0000000806 */
[----:B------:R-:W-:Y:S01]  /*0d40*/  DFMA R8, R12, UR6, R8 ;  /* 0x000000060c087c2b */ /* 0x000fe20008000008 */
[----:B------:R-:W-:Y:S01]  /*0d50*/  UMOV UR6, 0x75488a3f ;  /* 0x75488a3f00067882 */ /* 0x000fe20000000000 */
[----:B------:R-:W-:Y:S01]  /*0d60*/  UMOV UR7, 0x3ef3b20a ;  /* 0x3ef3b20a00077882 */ /* 0x000fe20000000000 */
[----:B------:R-:W-:Y:S02]  /*0d70*/  DADD R18, R10, R10 ;  /* 0x000000000a127229 */ /* 0x000fe4000000000a */
[----:B------:R-:W-:-:S03]  /*0d80*/  DMUL R10, R6, R6 ;  /* 0x00000006060a7228 */ /* 0x000fc60000000000 */
[----:B------:R-:W-:Y:S01]  /*0d90*/  DFMA R8, R12, R8, UR6 ;  /* 0x000000060c087e2b */ /* 0x000fe20008000008 */
[----:B------:R-:W-:Y:S01]  /*0da0*/  UMOV UR6, 0xe4faecd5 ;  /* 0xe4faecd500067882 */ /* 0x000fe20000000000 */
[----:B------:R-:W-:Y:S01]  /*0db0*/  UMOV UR7, 0x3f1745cd ;  /* 0x3f1745cd00077882 */ /* 0x000fe20000000000 */
[----:B------:R-:W-:-:S05]  /*0dc0*/  DFMA R18, RZ, -R6, R18 ;  /* 0x80000006ff12722b */ /* 0x000fca0000000012 */
[----:B------:R-:W-:Y:S01]  /*0dd0*/  DFMA R8, R12, R8, UR6 ;  /* 0x000000060c087e2b */ /* 0x000fe20008000008 */
[----:B------:R-:W-:Y:S01]  /*0de0*/  UMOV UR6, 0x258a578b ;  /* 0x258a578b00067882 */ /* 0x000fe20000000000 */
[----:B------:R-:W-:Y:S01]  /*0df0*/  UMOV UR7, 0x3f3c71c7 ;  /* 0x3f3c71c700077882 */ /* 0x000fe20000000000 */
[----:B------:R-:W-:-:S05]  /*0e00*/  DMUL R14, R14, R18 ;  /* 0x000000120e0e7228 */ /* 0x000fca0000000000 */
[----:B------:R-:W-:Y:S01]  /*0e10*/  DFMA R8, R12, R8, UR6 ;  /* 0x000000060c087e2b */ /* 0x000fe20008000008 */
[----:B------:R-:W-:Y:S01]  /*0e20*/  UMOV UR6, 0x9242b910 ;  /* 0x9242b91000067882 */ /* 0x000fe20000000000 */
[----:B------:R-:W-:-:S03]  /*0e30*/  UMOV UR7, 0x3f624924 ;  /* 0x3f62492400077882 */ /* 0x000fc60000000000 */
[----:B------:R-:W-:Y:S01]  /*0e40*/  VIADD R23, R15, 0x100000 ;  /* 0x001000000f177836 */ /* 0x000fe20000000000 */
[----:B------:R-:W-:Y:S02]  /*0e50*/  MOV R22, R14 ;  /* 0x0000000e00167202 */ /* 0x000fe40000000f00 */
[----:B------:R-:W-:Y:S01]  /*0e60*/  DFMA R8, R12, R8, UR6 ;  /* 0x000000060c087e2b */ /* 0x000fe20008000008 */
[----:B------:R-:W-:Y:S01]  /*0e70*/  UMOV UR6, 0x99999dfb ;  /* 0x99999dfb00067882 */ /* 0x000fe20000000000 */
[----:B------:R-:W-:-:S06]  /*0e80*/  UMOV UR7, 0x3f899999 ;  /* 0x3f89999900077882 */ /* 0x000fcc0000000000 */
[----:B------:R-:W-:Y:S01]  /*0e90*/  DFMA R16, R12, R8, UR6 ;  /* 0x000000060c107e2b */ /* 0x000fe20008000008 */
[----:B------:R-:W-:Y:S01]  /*0ea0*/  UMOV UR6, 0x55555555 ;  /* 0x5555555500067882 */ /* 0x000fe20000000000 */
[----:B------:R-:W-:-:S06]  /*0eb0*/  UMOV UR7, 0x3fb55555 ;  /* 0x3fb5555500077882 */ /* 0x000fcc0000000000 */
[----:B------:R-:W-:-:S08]  /*0ec0*/  DFMA R8, R12, R16, UR6 ;  /* 0x000000060c087e2b */ /* 0x000fd00008000010 */
[----:B------:R-:W-:Y:S01]  /*0ed0*/  DADD R20, -R8, UR6 ;  /* 0x0000000608147e29 */ /* 0x000fe20008000100 */
[----:B------:R-:W-:Y:S01]  /*0ee0*/  UMOV UR6, 0xb9e7b0 ;  /* 0x00b9e7b000067882 */ /* 0x000fe20000000000 */
[----:B------:R-:W-:-:S06]  /*0ef0*/  UMOV UR7, 0x3c46a4cb ;  /* 0x3c46a4cb00077882 */ /* 0x000fcc0000000000 */
[----:B------:R-:W-:Y:S02]  /*0f00*/  DFMA R16, R12, R16, R20 ;  /* 0x000000100c10722b */ /* 0x000fe40000000014 */
[C---:B------:R-:W-:Y:S02]  /*0f10*/  DMUL R12, R6.reuse, R10 ;  /* 0x0000000a060c7228 */ /* 0x040fe40000000000 */
[----:B------:R-:W-:-:S04]  /*0f20*/  DFMA R20, R6, R6, -R10 ;  /* 0x000000060614722b */ /* 0x000fc8000000080a */
[----:B------:R-:W-:Y:S01]  /*0f30*/  DADD R16, R16, -UR6 ;  /* 0x8000000610107e29 */ /* 0x000fe20008000000 */
[----:B------:R-:W-:Y:S01]  /*0f40*/  UMOV UR6, 0x0 ;  /* 0x0000000000067882 */ /* 0x000fe20000000000 */
[C---:B------:R-:W-:Y:S01]  /*0f50*/  DFMA R18, R6.reuse, R10, -R12 ;  /* 0x0000000a0612722b */ /* 0x040fe2000000080c */
[----:B------:R-:W-:Y:S01]  /*0f60*/  UMOV UR7, 0x3ff00000 ;  /* 0x3ff0000000077882 */ /* 0x000fe20000000000 */
[----:B------:R-:W-:-:S04]  /*0f70*/  DFMA R20, R6, R22, R20 ;  /* 0x000000160614722b */ /* 0x000fc80000000014 */
[----:B------:R-:W-:Y:S02]  /*0f80*/  DADD R24, R8, R16 ;  /* 0x0000000008187229 */ /* 0x000fe40000000010 */
[----:B------:R-:W-:-:S06]  /*0f90*/  DFMA R18, R14, R10, R18 ;  /* 0x0000000a0e12722b */ /* 0x000fcc0000000012 */
[----:B------:R-:W-:Y:S02]  /*0fa0*/  DMUL R10, R24, R12 ;  /* 0x0000000c180a7228 */ /* 0x000fe40000000000 */
[----:B------:R-:W-:Y:S02]  /*0fb0*/  DFMA R18, R6, R20, R18 ;  /* 0x000000140612722b */ /* 0x000fe40000000012 */
[----:B------:R-:W-:-:S04]  /*0fc0*/  DADD R20, R8, -R24 ;  /* 0x0000000008147229 */ /* 0x000fc80000000818 */
[----:B------:R-:W-:-:S04]  /*0fd0*/  DFMA R8, R24, R12, -R10 ;  /* 0x0000000c1808722b */ /* 0x000fc8000000080a */
[----:B------:R-:W-:-:S04]  /*0fe0*/  DADD R20, R16, R20 ;  /* 0x0000000010147229 */ /* 0x000fc80000000014 */
[----:B------:R-:W-:-:S08]  /*0ff0*/  DFMA R8, R24, R18, R8 ;  /* 0x000000121808722b */ /* 0x000fd00000000008 */
[----:B------:R-:W-:-:S08]  /*1000*/  DFMA R20, R20, R12, R8 ;  /* 0x0000000c1414722b */ /* 0x000fd00000000008 */
[----:B------:R-:W-:-:S08]  /*1010*/  DADD R12, R10, R20 ;  /* 0x000000000a0c7229 */ /* 0x000fd00000000014 */
[--C-:B------:R-:W-:Y:S02]  /*1020*/  DADD R8, R6, R12.reuse ;  /* 0x0000000006087229 */ /* 0x100fe4000000000c */
[----:B------:R-:W-:-:S06]  /*1030*/  DADD R10, R10, -R12 ;  /* 0x000000000a0a7229 */ /* 0x000fcc000000080c */
[----:B------:R-:W-:Y:S02]  /*1040*/  DADD R6, R6, -R8 ;  /* 0x0000000006067229 */ /* 0x000fe40000000808 */
[----:B------:R-:W-:-:S06]  /*1050*/  DADD R10, R20, R10 ;  /* 0x00000000140a7229 */ /* 0x000fcc000000000a */
[----:B------:R-:W-:-:S08]  /*1060*/  DADD R6, R12, R6 ;  /* 0x000000000c067229 */ /* 0x000fd00000000006 */
[----:B------:R-:W-:Y:S01]  /*1070*/  DADD R6, R10, R6 ;  /* 0x000000000a067229 */ /* 0x000fe20000000006 */
[----:B------:R-:W-:Y:S02]  /*1080*/  IMAD.MOV.U32 R10, RZ, RZ, -0x105c611 ;  /* 0xfefa39efff0a7424 */ /* 0x000fe400078e00ff */
[----:B------:R-:W-:-:S05]  /*1090*/  IMAD.MOV.U32 R11, RZ, RZ, 0x3fe62e42 ;  /* 0x3fe62e42ff0b7424 */ /* 0x000fca00078e00ff */
[----:B------:R-:W-:Y:S01]  /*10a0*/  DADD R14, R14, R6 ;  /* 0x000000000e0e7229 */ /* 0x000fe20000000006 */
[----:B------:R-:W-:Y:S01]  /*10b0*/  IMAD.MOV.U32 R6, RZ, RZ, -0x105c611 ;  /* 0xfefa39efff067424 */ /* 0x000fe200078e00ff */
[----:B------:R-:W-:-:S06]  /*10c0*/  MOV R7, 0x3fe62e42 ;  /* 0x3fe62e4200077802 */ /* 0x000fcc0000000f00 */
[----:B------:R-:W-:-:S08]  /*10d0*/  DADD R12, R8, R14 ;  /* 0x00000000080c7229 */ /* 0x000fd0000000000e */
[--C-:B------:R-:W-:Y:S02]  /*10e0*/  DFMA R10, R10, UR6, R12.reuse ;  /* 0x000000060a0a7c2b */ /* 0x100fe4000800000c */
[----:B------:R-:W-:-:S06]  /*10f0*/  DADD R8, R8, -R12 ;  /* 0x0000000008087229 */ /* 0x000fcc000000080c */
[----:B------:R-:W-:Y:S02]  /*1100*/  DFMA R16, -R6, 1, R10 ;  /* 0x3ff000000610782b */ /* 0x000fe4000000010a */
[----:B------:R-:W-:Y:S01]  /*1110*/  DADD R8, R14, R8 ;  /* 0x000000000e087229 */ /* 0x000fe20000000008 */
[----:B------:R-:W-:Y:S02]  /*1120*/  LOP3.LUT R15, R5, 0xff0fffff, RZ, 0xc0, !PT ;  /* 0xff0fffff050f7812 */ /* 0x000fe400078ec0ff */
[----:B------:R-:W-:-:S03]  /*1130*/  MOV R14, R4 ;  /* 0x00000004000e7202 */ /* 0x000fc60000000f00 */
[----:B------:R-:W-:Y:S01]  /*1140*/  DADD R16, -R12, R16 ;  /* 0x000000000c107229 */ /* 0x000fe20000000110 */
[----:B------:R-:W-:Y:S02]  /*1150*/  IMAD.MOV.U32 R12, RZ, RZ, 0x3b39803f ;  /* 0x3b39803fff0c7424 */ /* 0x000fe400078e00ff */
[----:B------:R-:W-:-:S05]  /*1160*/  IMAD.MOV.U32 R13, RZ, RZ, 0x3c7abc9e ;  /* 0x3c7abc9eff0d7424 */ /* 0x000fca00078e00ff */
[----:B------:R-:W-:-:S08]  /*1170*/  DADD R8, R8, -R16 ;  /* 0x0000000008087229 */ /* 0x000fd00000000810 */
[----:B------:R-:W-:Y:S01]  /*1180*/  DFMA R8, R12, UR6, R8 ;  /* 0x000000060c087c2b */ /* 0x000fe20008000008 */
[----:B------:R-:W-:Y:S01]  /*1190*/  UMOV UR6, 0x3b39803f ;  /* 0x3b39803f00067882 */ /* 0x000fe20000000000 */
[----:B------:R-:W-:Y:S01]  /*11a0*/  IMAD.SHL.U32 R12, R5, 0x2, RZ ;  /* 0x00000002050c7824 */ /* 0x000fe200078e00ff */
[----:B------:R-:W-:-:S04]  /*11b0*/  UMOV UR7, 0x3c7abc9e ;  /* 0x3c7abc9e00077882 */ /* 0x000fc80000000000 */
[----:B------:R-:W-:Y:S01]  /*11c0*/  ISETP.GT.U32.AND P0, PT, R12, -0x2000001, PT ;  /* 0xfdffffff0c00780c */ /* 0x000fe20003f04070 */
[----:B------:R-:W-:-:S03]  /*11d0*/  DADD R12, R10, R8 ;  /* 0x000000000a0c7229 */ /* 0x000fc60000000008 */
[----:B------:R-:W-:-:S05]  /*11e0*/  SEL R15, R15, R5, P0 ;  /* 0x000000050f0f7207 */ /* 0x000fca0000000000 */
[----:B------:R-:W-:Y:S02]  /*11f0*/  DADD R10, R10, -R12 ;  /* 0x000000000a0a7229 */ /* 0x000fe4000000080c */
[----:B------:R-:W-:-:S06]  /*1200*/  DMUL R4, R12, R14 ;  /* 0x0000000e0c047228 */ /* 0x000fcc0000000000 */
[----:B------:R-:W-:Y:S02]  /*1210*/  DADD R10, R8, R10 ;  /* 0x00000000080a7229 */ /* 0x000fe4000000000a */
[----:B------:R-:W-:-:S08]  /*1220*/  DFMA R12, R12, R14, -R4 ;  /* 0x0000000e0c0c722b */ /* 0x000fd00000000804 */
[----:B------:R-:W-:Y:S01]  /*1230*/  DFMA R12, R10, R14, R12 ;  /* 0x0000000e0a0c722b */ /* 0x000fe2000000000c */
[----:B------:R-:W-:Y:S02]  /*1240*/  IMAD.MOV.U32 R10, RZ, RZ, 0x652b82fe ;  /* 0x652b82feff0a7424 */ /* 0x000fe400078e00ff */
[----:B------:R-:W-:-:S05]  /*1250*/  IMAD.MOV.U32 R11, RZ, RZ, 0x3ff71547 ;  /* 0x3ff71547ff0b7424 */ /* 0x000fca00078e00ff */
[----:B------:R-:W-:-:S08]  /*1260*/  DADD R8, R4, R12 ;  /* 0x0000000004087229 */ /* 0x000fd0000000000c */
[----:B------:R-:W-:Y:S02]  /*1270*/  DFMA R10, R8, R10, 6.75539944105574400000e+15 ;  /* 0x43380000080a742b */ /* 0x000fe4000000000a */
[----:B------:R-:W-:Y:S01]  /*1280*/  FSETP.GEU.AND P0, PT, |R9|, 4.1917929649353027344, PT ;  /* 0x4086232b0900780b */ /* 0x000fe20003f0e200 */
[----:B------:R-:W-:-:S05]  /*1290*/  DADD R4, R4, -R8 ;  /* 0x0000000004047229 */ /* 0x000fca0000000808 */
[----:B------:R-:W-:-:S03]  /*12a0*/  DADD R14, R10, -6.75539944105574400000e+15 ;  /* 0xc33800000a0e7429 */ /* 0x000fc60000000000 */
[----:B------:R-:W-:-:S05]  /*12b0*/  DADD R12, R12, R4 ;  /* 0x000000000c0c7229 */ /* 0x000fca0000000004 */
[----:B------:R-:W-:-:S08]  /*12c0*/  DFMA R6, R14, -R6, R8 ;  /* 0x800000060e06722b */ /* 0x000fd00000000008 */
[----:B------:R-:W-:Y:S01]  /*12d0*/  DFMA R6, R14, -UR6, R6 ;  /* 0x800000060e067c2b */ /* 0x000fe20008000006 */
[----:B------:R-:W-:Y:S01]  /*12e0*/  UMOV UR6, 0x69ce2bdf ;  /* 0x69ce2bdf00067882 */ /* 0x000fe20000000000 */
[----:B------:R-:W-:Y:S01]  /*12f0*/  IMAD.MOV.U32 R14, RZ, RZ, -0x35dec16 ;  /* 0xfca213eaff0e7424 */ /* 0x000fe200078e00ff */
[----:B------:R-:W-:Y:S01]  /*1300*/  MOV R15, 0x3e928af3 ;  /* 0x3e928af3000f7802 */ /* 0x000fe20000000f00 */
[----:B------:R-:W-:-:S05]  /*1310*/  UMOV UR7, 0x3e5ade15 ;  /* 0x3e5ade1500077882 */ /* 0x000fca0000000000 */
[----:B------:R-:W-:Y:S01]  /*1320*/  DFMA R14, R6, UR6, R14 ;  /* 0x00000006060e7c2b */ /* 0x000fe2000800000e */
[----:B------:R-:W-:Y:S01]  /*1330*/  UMOV UR6, 0x62401315 ;  /* 0x6240131500067882 */ /* 0x000fe20000000000 */
[----:B------:R-:W-:-:S06]  /*1340*/  UMOV UR7, 0x3ec71dee ;  /* 0x3ec71dee00077882 */ /* 0x000fcc0000000000 */
[----:B------:R-:W-:Y:S01]  /*1350*/  DFMA R14, R6, R14, UR6 ;  /* 0x00000006060e7e2b */ /* 0x000fe2000800000e */
        /* <DEDUP_REMOVED lines=20> */
[----:B------:R-:W-:-:S08]  /*14a0*/  DFMA R14, R6, R14, UR6 ;  /* 0x00000006060e7e2b */ /* 0x000fd0000800000e */
[----:B------:R-:W-:-:S08]  /*14b0*/  DFMA R14, R6, R14, 1 ;  /* 0x3ff00000060e742b */ /* 0x000fd0000000000e */
[----:B------:R-:W-:-:S10]  /*14c0*/  DFMA R6, R6, R14, 1 ;  /* 0x3ff000000606742b */ /* 0x000fd4000000000e */
[----:B------:R-:W-:Y:S02]  /*14d0*/  IMAD R5, R10, 0x100000, R7 ;  /* 0x001000000a057824 */ /* 0x000fe400078e0207 */
[----:B------:R-:W-:Y:S01]  /*14e0*/  IMAD.MOV.U32 R4, RZ, RZ, R6 ;  /* 0x000000ffff047224 */ /* 0x000fe200078e0006 */
[----:B------:R-:W-:Y:S06]  /*14f0*/  @!P0 BRA `(.L_x_4) ;  /* 0x0000000000348947 */ /* 0x000fec0003800000 */
[----:B------:R-:W-:Y:S01]  /*1500*/  FSETP.GEU.AND P1, PT, |R9|, 4.2275390625, PT ;  /* 0x408748000900780b */ /* 0x000fe20003f2e200 */
[C---:B------:R-:W-:Y:S02]  /*1510*/  DADD R4, R8.reuse, +INF ;  /* 0x7ff0000008047429 */ /* 0x040fe40000000000 */
[----:B------:R-:W-:-:S08]  /*1520*/  DSETP.GEU.AND P0, PT, R8, RZ, PT ;  /* 0x000000ff0800722a */ /* 0x000fd00003f0e000 */
[----:B------:R-:W-:Y:S02]  /*1530*/  FSEL R4, R4, RZ, P0 ;  /* 0x000000ff04047208 */ /* 0x000fe40000000000 */
[----:B------:R-:W-:Y:S01]  /*1540*/  FSEL R5, R5, RZ, P0 ;  /* 0x000000ff05057208 */ /* 0x000fe20000000000 */
[----:B------:R-:W-:Y:S06]  /*1550*/  @P1 BRA `(.L_x_4) ;  /* 0x00000000001c1947 */ /* 0x000fec0003800000 */
[----:B------:R-:W-:-:S04]  /*1560*/  LEA.HI R4, R10, R10, RZ, 0x1 ;  /* 0x0000000a0a047211 */ /* 0x000fc800078f08ff */
[----:B------:R-:W-:-:S04]  /*1570*/  SHF.R.S32.HI R5, RZ, 0x1, R4 ;  /* 0x00000001ff057819 */ /* 0x000fc80000011404 */
[----:B------:R-:W-:Y:S01]  /*1580*/  IADD3 R4, PT, PT, R10, -R5, RZ ;  /* 0x800000050a047210 */ /* 0x000fe20007ffe0ff */
[----:B------:R-:W-:-:S03]  /*1590*/  IMAD R7, R5, 0x100000, R7 ;  /* 0x0010000005077824 */ /* 0x000fc600078e0207 */
[----:B------:R-:W-:Y:S01]  /*15a0*/  LEA R5, R4, 0x3ff00000, 0x14 ;  /* 0x3ff0000004057811 */ /* 0x000fe200078ea0ff */
[----:B------:R-:W-:-:S06]  /*15b0*/  IMAD.MOV.U32 R4, RZ, RZ, RZ ;  /* 0x000000ffff047224 */ /* 0x000fcc00078e00ff */
[----:B------:R-:W-:-:S11]  /*15c0*/  DMUL R4, R6, R4 ;  /* 0x0000000406047228 */ /* 0x000fd60000000000 */
.L_x_4:
[----:B------:R-:W-:Y:S02]  /*15d0*/  DFMA R12, R12, R4, R4 ;  /* 0x000000040c0c722b */ /* 0x000fe40000000004 */
[----:B------:R-:W-:-:S08]  /*15e0*/  DSETP.NEU.AND P0, PT, |R4|, +INF , PT ;  /* 0x7ff000000400742a */ /* 0x000fd00003f0d200 */
[----:B------:R-:W-:Y:S02]  /*15f0*/  FSEL R8, R4, R12, !P0 ;  /* 0x0000000c04087208 */ /* 0x000fe40004000000 */
[----:B------:R-:W-:Y:S01]  /*1600*/  FSEL R12, R5, R13, !P0 ;  /* 0x0000000d050c7208 */ /* 0x000fe20004000000 */
[----:B------:R-:W-:Y:S01]  /*1610*/  IMAD.MOV.U32 R5, RZ, RZ, 0x0 ;  /* 0x00000000ff057424 */ /* 0x000fe200078e00ff */
[----:B------:R-:W-:-:S04]  /*1620*/  MOV R4, R0 ;  /* 0x0000000000047202 */ /* 0x000fc80000000f00 */
[----:B------:R-:W-:Y:S05]  /*1630*/  RET.REL.NODEC R4 `(_Z11process_gpu16s_sparse_samplerPi) ;  /* 0xffffffe804707950 */ /* 0x000fea0003c3ffff */
.L_x_5:
[----:B------:R-:W-:-:S00]  /*1640*/  BRA `(.L_x_5) ;  /* 0xfffffffc00fc7947 */ /* 0x000fc0000383ffff */
[----:B------:R-:W-:-:S00]  /*1650*/  NOP ;  /* 0x0000000000007918 */ /* 0x000fc00000000000 */
        /* <DEDUP_REMOVED lines=10> */
.L_x_6:


//--------------------- .nv.shared.reserved.0     --------------------------
	.section	.nv.shared.reserved.0,"aw",@nobits
	.weak		__nv_reservedSMEM_offset_0_alias
	.size		__nv_reservedSMEM_offset_0_alias, 0, 64
	.other		__nv_reservedSMEM_offset_0_alias,@"STO_CUDA_RESERVED_SHARED STV_DEFAULT"
__nv_reservedSMEM_offset_0_alias:
	.zero		0
	.zero		64


//--------------------- .nv.constant0._Z11process_gpu16s_sparse_samplerPi --------------------------
	.section	.nv.constant0._Z11process_gpu16s_sparse_samplerPi,"a",@progbits
	.sectionflags	@""
	.align	4
.nv.constant0._Z11process_gpu16s_sparse_samplerPi:
	.zero		936


//--------------------- SYMBOLS --------------------------

	.type		.nv.reservedSmem.offset0,@object
	.size		.nv.reservedSmem.offset0,0x4
